	.headerflags	@"EF_CUDA_TEXMODE_UNIFIED EF_CUDA_64BIT_ADDRESS EF_CUDA_ACCELERATORS EF_CUDA_SM90 EF_CUDA_VIRTUAL_SM(EF_CUDA_SM90)"
	.elftype	@"ET_EXEC"


//--------------------- .nv.info                  --------------------------
	.section	.nv.info,"",@"SHT_CUDA_INFO"
	.align	4


	//----- nvinfo : EIATTR_REGCOUNT
	.align		4
        /*0000*/ 	.byte	0x04, 0x2f
        /*0002*/ 	.short	(.L_1 - .L_0)
	.align		4
.L_0:
        /*0004*/ 	.word	index@(triton_poi_fused_add_convolution_mul_53)
        /*0008*/ 	.word	0x00000016


	//----- nvinfo : EIATTR_MIN_STACK_SIZE
	.align		4
.L_1:
        /*000c*/ 	.byte	0x04, 0x12
        /*000e*/ 	.short	(.L_3 - .L_2)
	.align		4
.L_2:
        /*0010*/ 	.word	index@(triton_poi_fused_add_convolution_mul_53)
        /*0014*/ 	.word	0x00000000


	//----- nvinfo : EIATTR_FRAME_SIZE
	.align		4
.L_3:
        /*0018*/ 	.byte	0x04, 0x11
        /*001a*/ 	.short	(.L_5 - .L_4)
	.align		4
.L_4:
        /*001c*/ 	.word	index@(triton_poi_fused_add_convolution_mul_53)
        /*0020*/ 	.word	0x00000000


	//----- nvinfo : EIATTR_MIN_STACK_SIZE
	.align		4
.L_5:
        /*0024*/ 	.byte	0x04, 0x12
        /*0026*/ 	.short	(.L_7 - .L_6)
	.align		4
.L_6:
        /*0028*/ 	.word	index@(triton_poi_fused_add_convolution_mul_53)
        /*002c*/ 	.word	0x00000000
.L_7:


//--------------------- .nv.info.triton_poi_fused_add_convolution_mul_53 --------------------------
	.section	.nv.info.triton_poi_fused_add_convolution_mul_53,"",@"SHT_CUDA_INFO"
	.sectionflags	@""
	.align	4


	//----- nvinfo : EIATTR_CUDA_API_VERSION
	.align		4
        /*0000*/ 	.byte	0x04, 0x37
        /*0002*/ 	.short	(.L_9 - .L_8)
.L_8:
        /*0004*/ 	.word	0x0000007c


	//----- nvinfo : EIATTR_KPARAM_INFO
	.align		4
.L_9:
        /*0008*/ 	.byte	0x04, 0x17
        /*000a*/ 	.short	(.L_11 - .L_10)
.L_10:
        /*000c*/ 	.word	0x00000000
        /*0010*/ 	.short	0x0003
        /*0012*/ 	.short	0x0018
        /*0014*/ 	.byte	0x00, 0xf0, 0x11, 0x00


	//----- nvinfo : EIATTR_KPARAM_INFO
	.align		4
.L_11:
        /*0018*/ 	.byte	0x04, 0x17
        /*001a*/ 	.short	(.L_13 - .L_12)
.L_12:
        /*001c*/ 	.word	0x00000000
        /*0020*/ 	.short	0x0002
        /*0022*/ 	.short	0x0010
        /*0024*/ 	.byte	0x00, 0xf4, 0x21, 0x00


	//----- nvinfo : EIATTR_KPARAM_INFO
	.align		4
.L_13:
        /*0028*/ 	.byte	0x04, 0x17
        /*002a*/ 	.short	(.L_15 - .L_14)
.L_14:
        /*002c*/ 	.word	0x00000000
        /*0030*/ 	.short	0x0001
        /*0032*/ 	.short	0x0008
        /*0034*/ 	.byte	0x00, 0xf4, 0x21, 0x00


	//----- nvinfo : EIATTR_KPARAM_INFO
	.align		4
.L_15:
        /*0038*/ 	.byte	0x04, 0x17
        /*003a*/ 	.short	(.L_17 - .L_16)
.L_16:
        /*003c*/ 	.word	0x00000000
        /*0040*/ 	.short	0x0000
        /*0042*/ 	.short	0x0000
        /*0044*/ 	.byte	0x00, 0xf4, 0x21, 0x00


	//----- nvinfo : EIATTR_SPARSE_MMA_MASK
	.align		4
.L_17:
        /*0048*/ 	.byte	0x03, 0x50
        /*004a*/ 	.short	0x0000


	//----- nvinfo : EIATTR_MAXREG_COUNT
	.align		4
        /*004c*/ 	.byte	0x03, 0x1b
        /*004e*/ 	.short	0x00ff


	//----- nvinfo : EIATTR_EXIT_INSTR_OFFSETS
	.align		4
        /*0050*/ 	.byte	0x04, 0x1c
        /*0052*/ 	.short	(.L_19 - .L_18)


	//   ....[0]....
.L_18:
        /*0054*/ 	.word	0x00000230


	//   ....[1]....
        /*0058*/ 	.word	0x00000250


	//----- nvinfo : EIATTR_REQNTID
	.align		4
.L_19:
        /*005c*/ 	.byte	0x04, 0x10
        /*005e*/ 	.short	(.L_21 - .L_20)
.L_20:
        /*0060*/ 	.word	0x00000080
        /*0064*/ 	.word	0x00000001
        /*0068*/ 	.word	0x00000001


	//----- nvinfo : EIATTR_CBANK_PARAM_SIZE
	.align		4
.L_21:
        /*006c*/ 	.byte	0x03, 0x19
        /*006e*/ 	.short	0x001c


	//----- nvinfo : EIATTR_PARAM_CBANK
	.align		4
        /*0070*/ 	.byte	0x04, 0x0a
        /*0072*/ 	.short	(.L_23 - .L_22)
	.align		4
.L_22:
        /*0074*/ 	.word	index@(.nv.constant0.triton_poi_fused_add_convolution_mul_53)
        /*0078*/ 	.short	0x0210
        /*007a*/ 	.short	0x001c


	//----- nvinfo : EIATTR_SW_WAR
	.align		4
.L_23:
        /*007c*/ 	.byte	0x04, 0x36
        /*007e*/ 	.short	(.L_25 - .L_24)
.L_24:
        /*0080*/ 	.word	0x00000008
.L_25:


//--------------------- .nv.callgraph             --------------------------
	.section	.nv.callgraph,"",@"SHT_CUDA_CALLGRAPH"
	.align	4
	.sectionentsize	8
	.align		4
        /*0000*/ 	.word	0x00000000
	.align		4
        /*0004*/ 	.word	0xffffffff
	.align		4
        /*0008*/ 	.word	0x00000000
	.align		4
        /*000c*/ 	.word	0xfffffffe
	.align		4
        /*0010*/ 	.word	0x00000000
	.align		4
        /*0014*/ 	.word	0xfffffffd
	.align		4
        /*0018*/ 	.word	0x00000000
	.align		4
        /*001c*/ 	.word	0xfffffffc


//--------------------- .text.triton_poi_fused_add_convolution_mul_53 --------------------------
	.section	.text.triton_poi_fused_add_convolution_mul_53,"ax",@progbits
	.align	128
        .global         triton_poi_fused_add_convolution_mul_53
        .type           triton_poi_fused_add_convolution_mul_53,@function
        .size           triton_poi_fused_add_convolution_mul_53,(.L_x_1 - triton_poi_fused_add_convolution_mul_53)
        .other          triton_poi_fused_add_convolution_mul_53,@"STO_CUDA_ENTRY STV_DEFAULT"
triton_poi_fused_add_convolution_mul_53:
.text.triton_poi_fused_add_convolution_mul_53:
[----:B------:R-:W0:Y:S02]  /*0000*/  LDC R1, c[0x0][0x28] ;  /* 0x00000a00ff017b82 */ /* 0x000e240000000800 */
[----:B------:R-:W1:Y:S01]  /*0010*/  S2R R0, SR_TID.X ;  /* 0x0000000000007919 */ /* 0x000e620000002100 */
[----:B------:R-:W2:Y:S01]  /*0020*/  LDC.64 R16, c[0x0][0x218] ;  /* 0x00008600ff107b82 */ /* 0x000ea20000000a00 */
[----:B------:R-:W-:Y:S01]  /*0030*/  CS2R R6, SRZ ;  /* 0x0000000000067805 */ /* 0x000fe2000001ff00 */
[----:B------:R-:W-:Y:S01]  /*0040*/  ULDC.64 UR4, c[0x0][0x208] ;  /* 0x0000820000047ab9 */ /* 0x000fe20000000a00 */
[----:B------:R-:W3:Y:S05]  /*0050*/  S2R R9, SR_CTAID.X ;  /* 0x0000000000097919 */ /* 0x000eea0000002500 */
[----:B------:R-:W4:Y:S08]  /*0060*/  LDC.64 R2, c[0x0][0x210] ;  /* 0x00008400ff027b82 */ /* 0x000f300000000a00 */
[----:B------:R-:W5:Y:S01]  /*0070*/  LDC.64 R18, c[0x0][0x220] ;  /* 0x00008800ff127b82 */ /* 0x000f620000000a00 */
[----:B-1----:R-:W-:-:S04]  /*0080*/  SHF.L.U32 R0, R0, 0x2, RZ ;  /* 0x0000000200007819 */ /* 0x002fc800000006ff */
[----:B------:R-:W-:-:S04]  /*0090*/  LOP3.LUT R0, R0, 0x1fc, RZ, 0xc0, !PT ;  /* 0x000001fc00007812 */ /* 0x000fc800078ec0ff */
[----:B---3--:R-:W-:-:S04]  /*00a0*/  LEA R9, R9, R0, 0x9 ;  /* 0x0000000009097211 */ /* 0x008fc800078e48ff */
[C---:B------:R-:W-:Y:S01]  /*00b0*/  ISETP.GE.AND P0, PT, R9.reuse, 0x8200, PT ;  /* 0x000082000900780c */ /* 0x040fe20003f06270 */
[C---:B------:R-:W-:Y:S01]  /*00c0*/  IMAD.HI R0, R9.reuse, 0x7e07e07f, RZ ;  /* 0x7e07e07f09007827 */ /* 0x040fe200078e02ff */
[----:B------:R-:W-:Y:S02]  /*00d0*/  CS2R R12, SRZ ;  /* 0x00000000000c7805 */ /* 0x000fe4000001ff00 */
[----:B------:R-:W-:Y:S01]  /*00e0*/  CS2R R14, SRZ ;  /* 0x00000000000e7805 */ /* 0x000fe2000001ff00 */
[C---:B----4-:R-:W-:Y:S01]  /*00f0*/  IMAD.WIDE R2, R9.reuse, 0x4, R2 ;  /* 0x0000000409027825 */ /* 0x050fe200078e0202 */
[----:B------:R-:W-:Y:S02]  /*0100*/  SHF.R.U32.HI R5, RZ, 0x1f, R0 ;  /* 0x0000001fff057819 */ /* 0x000fe40000011600 */
[----:B------:R-:W-:Y:S01]  /*0110*/  CS2R R10, SRZ ;  /* 0x00000000000a7805 */ /* 0x000fe2000001ff00 */
[----:B-----5:R-:W-:Y:S01]  /*0120*/  IMAD.WIDE R18, R9, 0x4, R18 ;  /* 0x0000000409127825 */ /* 0x020fe200078e0212 */
[----:B------:R-:W-:-:S03]  /*0130*/  LEA.HI.SX32 R0, R0, R5, 0x16 ;  /* 0x0000000500007211 */ /* 0x000fc600078fb2ff */
[----:B------:R-:W3:Y:S02]  /*0140*/  @!P0 LDG.E.128 R12, desc[UR4][R2.64] ;  /* 0x00000004020c8981 */ /* 0x000ee4000c1e1d00 */
[----:B------:R-:W-:-:S04]  /*0150*/  IMAD R5, R0, -0x820, R9 ;  /* 0xfffff7e000057824 */ /* 0x000fc800078e0209 */
[----:B--2---:R-:W-:Y:S01]  /*0160*/  IMAD.WIDE R16, R5, 0x4, R16 ;  /* 0x0000000405107825 */ /* 0x004fe200078e0210 */
[----:B------:R-:W-:Y:S02]  /*0170*/  CS2R R4, SRZ ;  /* 0x0000000000047805 */ /* 0x000fe4000001ff00 */
[----:B------:R-:W-:-:S04]  /*0180*/  CS2R R8, SRZ ;  /* 0x0000000000087805 */ /* 0x000fc8000001ff00 */
[----:B------:R-:W3:Y:S04]  /*0190*/  @!P0 LDG.E.EL.128 R4, desc[UR4][R16.64] ;  /* 0x0000000410048981 */ /* 0x000ee8000c2e1d00 */
[----:B------:R-:W2:Y:S01]  /*01a0*/  @!P0 LDG.E.128 R8, desc[UR4][R18.64] ;  /* 0x0000000412088981 */ /* 0x000ea2000c1e1d00 */
[----:B---3--:R-:W-:Y:S01]  /*01b0*/  FADD R17, R4, R12 ;  /* 0x0000000c04117221 */ /* 0x008fe20000000000 */
[----:B------:R-:W-:Y:S01]  /*01c0*/  FADD R0, R5, R13 ;  /* 0x0000000d05007221 */ /* 0x000fe20000000000 */
[----:B------:R-:W-:Y:S01]  /*01d0*/  FADD R5, R6, R14 ;  /* 0x0000000e06057221 */ /* 0x000fe20000000000 */
[----:B------:R-:W-:Y:S01]  /*01e0*/  FADD R4, R7, R15 ;  /* 0x0000000f07047221 */ /* 0x000fe20000000000 */
[----:B--2---:R-:W-:Y:S01]  /*01f0*/  FADD R8, R17, R8 ;  /* 0x0000000811087221 */ /* 0x004fe20000000000 */
[----:B------:R-:W-:Y:S01]  /*0200*/  FADD R9, R0, R9 ;  /* 0x0000000900097221 */ /* 0x000fe20000000000 */
[----:B------:R-:W-:Y:S01]  /*0210*/  FADD R10, R5, R10 ;  /* 0x0000000a050a7221 */ /* 0x000fe20000000000 */
[----:B------:R-:W-:Y:S01]  /*0220*/  FADD R11, R4, R11 ;  /* 0x0000000b040b7221 */ /* 0x000fe20000000000 */
[----:B------:R-:W-:Y:S06]  /*0230*/  @P0 EXIT ;  /* 0x000000000000094d */ /* 0x000fec0003800000 */
[----:B------:R-:W-:Y:S01]  /*0240*/  STG.E.128 desc[UR4][R2.64], R8 ;  /* 0x0000000802007986 */ /* 0x000fe2000c101d04 */
[----:B------:R-:W-:Y:S05]  /*0250*/  EXIT ;  /* 0x000000000000794d */ /* 0x000fea0003800000 */
.L_x_0:
[----:B------:R-:W-:-:S00]  /*0260*/  BRA `(.L_x_0) ;  /* 0xfffffffc00fc7947 */ /* 0x000fc0000383ffff */
[----:B------:R-:W-:-:S00]  /*0270*/  NOP ;  /* 0x0000000000007918 */ /* 0x000fc00000000000 */
        /* <DEDUP_REMOVED lines=8> */
.L_x_1:


//--------------------- .nv.constant0.triton_poi_fused_add_convolution_mul_53 --------------------------
	.section	.nv.constant0.triton_poi_fused_add_convolution_mul_53,"a",@progbits
	.sectionflags	@""
	.align	4
.nv.constant0.triton_poi_fused_add_convolution_mul_53:
	.zero		556
